//
// Generated by NVIDIA NVVM Compiler
//
// Compiler Build ID: CL-36424714
// Cuda compilation tools, release 13.0, V13.0.88
// Based on NVVM 20.0.0
//

.version 9.0
.target sm_100
.address_size 64

	// .globl	scaleSwapTranspose_opt
// _ZZ22scaleSwapTranspose_optE5tileR has been demoted
// _ZZ22scaleSwapTranspose_optE5tileG has been demoted
// _ZZ22scaleSwapTranspose_optE5tileB has been demoted
// _ZZ26scaleSwapTranspose_opt_f16E5tileR has been demoted
// _ZZ26scaleSwapTranspose_opt_f16E5tileG has been demoted
// _ZZ26scaleSwapTranspose_opt_f16E5tileB has been demoted

.visible .entry scaleSwapTranspose_opt(
	.param .u64 .ptr .align 1 scaleSwapTranspose_opt_param_0,
	.param .u64 .ptr .align 1 scaleSwapTranspose_opt_param_1,
	.param .f32 scaleSwapTranspose_opt_param_2,
	.param .f32 scaleSwapTranspose_opt_param_3,
	.param .u32 scaleSwapTranspose_opt_param_4,
	.param .u32 scaleSwapTranspose_opt_param_5,
	.param .u32 scaleSwapTranspose_opt_param_6
)
{
	.reg .pred 	%p<6>;
	.reg .b16 	%rs<7>;
	.reg .b32 	%r<29>;
	.reg .b32 	%f<12>;
	.reg .b64 	%rd<16>;
	// demoted variable
	.shared .align 4 .b8 _ZZ22scaleSwapTranspose_optE5tileR[4224];
	// demoted variable
	.shared .align 4 .b8 _ZZ22scaleSwapTranspose_optE5tileG[4224];
	// demoted variable
	.shared .align 4 .b8 _ZZ22scaleSwapTranspose_optE5tileB[4224];
	ld.param.u64 	%rd2, [scaleSwapTranspose_opt_param_0];
	ld.param.u64 	%rd3, [scaleSwapTranspose_opt_param_1];
	ld.param.f32 	%f1, [scaleSwapTranspose_opt_param_2];
	ld.param.f32 	%f2, [scaleSwapTranspose_opt_param_3];
	ld.param.u32 	%r8, [scaleSwapTranspose_opt_param_4];
	ld.param.u32 	%r7, [scaleSwapTranspose_opt_param_5];
	mov.u32 	%r9, %ctaid.z;
	mov.u32 	%r10, %ctaid.x;
	shl.b32 	%r11, %r10, 5;
	mov.u32 	%r12, %tid.x;
	add.s32 	%r1, %r11, %r12;
	mov.u32 	%r13, %ctaid.y;
	shl.b32 	%r14, %r13, 5;
	mov.u32 	%r15, %tid.y;
	add.s32 	%r2, %r14, %r15;
	mul.lo.s32 	%r3, %r7, %r8;
	mul.lo.s32 	%r16, %r9, %r3;
	mul.lo.s32 	%r17, %r16, 3;
	cvt.s64.s32 	%rd1, %r17;
	setp.lt.s32 	%p2, %r2, %r8;
	setp.lt.s32 	%p3, %r1, %r7;
	and.pred  	%p1, %p2, %p3;
	mul.lo.s32 	%r18, %r15, 132;
	mov.u32 	%r19, _ZZ22scaleSwapTranspose_optE5tileR;
	add.s32 	%r20, %r19, %r18;
	shl.b32 	%r21, %r12, 2;
	add.s32 	%r4, %r20, %r21;
	mov.u32 	%r22, _ZZ22scaleSwapTranspose_optE5tileG;
	add.s32 	%r23, %r22, %r18;
	add.s32 	%r5, %r23, %r21;
	mov.u32 	%r24, _ZZ22scaleSwapTranspose_optE5tileB;
	add.s32 	%r25, %r24, %r18;
	add.s32 	%r6, %r25, %r21;
	not.pred 	%p4, %p1;
	@%p4 bra 	$L__BB0_2;
	cvta.to.global.u64 	%rd4, %rd2;
	mad.lo.s32 	%r26, %r7, %r2, %r1;
	mul.lo.s32 	%r27, %r26, 3;
	cvt.s64.s32 	%rd5, %r27;
	add.s64 	%rd6, %rd1, %rd5;
	add.s64 	%rd7, %rd4, %rd6;
	ld.global.nc.u8 	%rs1, [%rd7];
	cvt.u16.u8 	%rs2, %rs1;
	cvt.rn.f32.u16 	%f3, %rs2;
	fma.rn.f32 	%f4, %f1, %f3, %f2;
	ld.global.nc.u8 	%rs3, [%rd7+1];
	cvt.u16.u8 	%rs4, %rs3;
	cvt.rn.f32.u16 	%f5, %rs4;
	fma.rn.f32 	%f6, %f1, %f5, %f2;
	ld.global.nc.u8 	%rs5, [%rd7+2];
	cvt.u16.u8 	%rs6, %rs5;
	cvt.rn.f32.u16 	%f7, %rs6;
	fma.rn.f32 	%f8, %f1, %f7, %f2;
	st.shared.f32 	[%r4], %f8;
	st.shared.f32 	[%r5], %f6;
	st.shared.f32 	[%r6], %f4;
$L__BB0_2:
	bar.sync 	0;
	@%p4 bra 	$L__BB0_4;
	mad.lo.s32 	%r28, %r7, %r2, %r1;
	ld.shared.f32 	%f9, [%r4];
	cvt.s64.s32 	%rd8, %r28;
	add.s64 	%rd9, %rd1, %rd8;
	cvta.to.global.u64 	%rd10, %rd3;
	shl.b64 	%rd11, %rd9, 2;
	add.s64 	%rd12, %rd10, %rd11;
	st.global.f32 	[%rd12], %f9;
	ld.shared.f32 	%f10, [%r5];
	mul.wide.s32 	%rd13, %r3, 4;
	add.s64 	%rd14, %rd12, %rd13;
	st.global.f32 	[%rd14], %f10;
	ld.shared.f32 	%f11, [%r6];
	add.s64 	%rd15, %rd14, %rd13;
	st.global.f32 	[%rd15], %f11;
$L__BB0_4:
	ret;

}
	// .globl	scaleSwapTranspose_opt_f16
.visible .entry scaleSwapTranspose_opt_f16(
	.param .u64 .ptr .align 1 scaleSwapTranspose_opt_f16_param_0,
	.param .u64 .ptr .align 1 scaleSwapTranspose_opt_f16_param_1,
	.param .f32 scaleSwapTranspose_opt_f16_param_2,
	.param .f32 scaleSwapTranspose_opt_f16_param_3,
	.param .u32 scaleSwapTranspose_opt_f16_param_4,
	.param .u32 scaleSwapTranspose_opt_f16_param_5,
	.param .u32 scaleSwapTranspose_opt_f16_param_6
)
{
	.reg .pred 	%p<6>;
	.reg .b16 	%rs<10>;
	.reg .b32 	%r<29>;
	.reg .b32 	%f<12>;
	.reg .b64 	%rd<16>;
	// demoted variable
	.shared .align 4 .b8 _ZZ26scaleSwapTranspose_opt_f16E5tileR[4224];
	// demoted variable
	.shared .align 4 .b8 _ZZ26scaleSwapTranspose_opt_f16E5tileG[4224];
	// demoted variable
	.shared .align 4 .b8 _ZZ26scaleSwapTranspose_opt_f16E5tileB[4224];
	ld.param.u64 	%rd2, [scaleSwapTranspose_opt_f16_param_0];
	ld.param.u64 	%rd3, [scaleSwapTranspose_opt_f16_param_1];
	ld.param.f32 	%f1, [scaleSwapTranspose_opt_f16_param_2];
	ld.param.f32 	%f2, [scaleSwapTranspose_opt_f16_param_3];
	ld.param.u32 	%r8, [scaleSwapTranspose_opt_f16_param_4];
	ld.param.u32 	%r7, [scaleSwapTranspose_opt_f16_param_5];
	mov.u32 	%r9, %ctaid.z;
	mov.u32 	%r10, %ctaid.x;
	shl.b32 	%r11, %r10, 5;
	mov.u32 	%r12, %tid.x;
	add.s32 	%r1, %r11, %r12;
	mov.u32 	%r13, %ctaid.y;
	shl.b32 	%r14, %r13, 5;
	mov.u32 	%r15, %tid.y;
	add.s32 	%r2, %r14, %r15;
	mul.lo.s32 	%r3, %r7, %r8;
	mul.lo.s32 	%r16, %r9, %r3;
	mul.lo.s32 	%r17, %r16, 3;
	cvt.s64.s32 	%rd1, %r17;
	setp.lt.s32 	%p2, %r2, %r8;
	setp.lt.s32 	%p3, %r1, %r7;
	and.pred  	%p1, %p2, %p3;
	mul.lo.s32 	%r18, %r15, 132;
	mov.u32 	%r19, _ZZ26scaleSwapTranspose_opt_f16E5tileR;
	add.s32 	%r20, %r19, %r18;
	shl.b32 	%r21, %r12, 2;
	add.s32 	%r4, %r20, %r21;
	mov.u32 	%r22, _ZZ26scaleSwapTranspose_opt_f16E5tileG;
	add.s32 	%r23, %r22, %r18;
	add.s32 	%r5, %r23, %r21;
	mov.u32 	%r24, _ZZ26scaleSwapTranspose_opt_f16E5tileB;
	add.s32 	%r25, %r24, %r18;
	add.s32 	%r6, %r25, %r21;
	not.pred 	%p4, %p1;
	@%p4 bra 	$L__BB1_2;
	cvta.to.global.u64 	%rd4, %rd2;
	mad.lo.s32 	%r26, %r7, %r2, %r1;
	mul.lo.s32 	%r27, %r26, 3;
	cvt.s64.s32 	%rd5, %r27;
	add.s64 	%rd6, %rd1, %rd5;
	add.s64 	%rd7, %rd4, %rd6;
	ld.global.nc.u8 	%rs1, [%rd7];
	cvt.u16.u8 	%rs2, %rs1;
	cvt.rn.f32.u16 	%f3, %rs2;
	fma.rn.f32 	%f4, %f1, %f3, %f2;
	ld.global.nc.u8 	%rs3, [%rd7+1];
	cvt.u16.u8 	%rs4, %rs3;
	cvt.rn.f32.u16 	%f5, %rs4;
	fma.rn.f32 	%f6, %f1, %f5, %f2;
	ld.global.nc.u8 	%rs5, [%rd7+2];
	cvt.u16.u8 	%rs6, %rs5;
	cvt.rn.f32.u16 	%f7, %rs6;
	fma.rn.f32 	%f8, %f1, %f7, %f2;
	st.shared.f32 	[%r4], %f8;
	st.shared.f32 	[%r5], %f6;
	st.shared.f32 	[%r6], %f4;
$L__BB1_2:
	bar.sync 	0;
	@%p4 bra 	$L__BB1_4;
	mad.lo.s32 	%r28, %r7, %r2, %r1;
	ld.shared.f32 	%f9, [%r4];
	// begin inline asm
	{  cvt.rn.f16.f32 %rs7, %f9;}

	// end inline asm
	cvt.s64.s32 	%rd8, %r28;
	add.s64 	%rd9, %rd1, %rd8;
	cvta.to.global.u64 	%rd10, %rd3;
	shl.b64 	%rd11, %rd9, 1;
	add.s64 	%rd12, %rd10, %rd11;
	st.global.u16 	[%rd12], %rs7;
	ld.shared.f32 	%f10, [%r5];
	// begin inline asm
	{  cvt.rn.f16.f32 %rs8, %f10;}

	// end inline asm
	mul.wide.s32 	%rd13, %r3, 2;
	add.s64 	%rd14, %rd12, %rd13;
	st.global.u16 	[%rd14], %rs8;
	ld.shared.f32 	%f11, [%r6];
	// begin inline asm
	{  cvt.rn.f16.f32 %rs9, %f11;}

	// end inline asm
	add.s64 	%rd15, %rd14, %rd13;
	st.global.u16 	[%rd15], %rs9;
$L__BB1_4:
	ret;

}


// ===== COMPILED SASS (sm_100) =====

	.target	sm_100

	.elftype	@"ET_EXEC"


//--------------------- .note.nv.tkinfo           --------------------------
	.section	.note.nv.tkinfo,"",@"SHT_NOTE"
	.sectionflags	@"SHF_NOTE_NV_TKINFO"
	.tkinfo
        /*0018*/ 	.word	0x00000002
        /*0030*/ 	.string	""
        /*0030*/ 	.string	"ptxas"
        /*0030*/ 	.string	"Cuda compilation tools, release 13.0, V13.0.88"
        /*0030*/ 	.string	"Build cuda_13.0.r13.0/compiler.36424714_0"
        /*0030*/ 	.string	"-arch sm_100 -m 64 "



//--------------------- .note.nv.cuinfo           --------------------------
	.section	.note.nv.cuinfo,"",@"SHT_NOTE"
	.sectionflags	@"SHF_NOTE_NV_CUINFO"
        /*0018*/ 	.short	0x0002
        /*001a*/ 	.short	0x0064
        /*001c*/ 	.short	0x0082
	.zero		2


//--------------------- .nv.info                  --------------------------
	.section	.nv.info,"",@"SHT_CUDA_INFO"
	.align	4


	//----- nvinfo : EIATTR_REGCOUNT
	.align		4
        /*0000*/ 	.byte	0x04, 0x2f
        /*0002*/ 	.short	(.L_1 - .L_0)
	.align		4
.L_0:
        /*0004*/ 	.word	index@(scaleSwapTranspose_opt)
        /*0008*/ 	.word	0x00000017


	//----- nvinfo : EIATTR_FRAME_SIZE
	.align		4
.L_1:
        /*000c*/ 	.byte	0x04, 0x11
        /*000e*/ 	.short	(.L_3 - .L_2)
	.align		4
.L_2:
        /*0010*/ 	.word	index@(scaleSwapTranspose_opt)
        /*0014*/ 	.word	0x00000000


	//----- nvinfo : EIATTR_REGCOUNT
	.align		4
.L_3:
        /*0018*/ 	.byte	0x04, 0x2f
        /*001a*/ 	.short	(.L_5 - .L_4)
	.align		4
.L_4:
        /*001c*/ 	.word	index@(scaleSwapTranspose_opt_f16)
        /*0020*/ 	.word	0x00000017


	//----- nvinfo : EIATTR_FRAME_SIZE
	.align		4
.L_5:
        /*0024*/ 	.byte	0x04, 0x11
        /*0026*/ 	.short	(.L_7 - .L_6)
	.align		4
.L_6:
        /*0028*/ 	.word	index@(scaleSwapTranspose_opt_f16)
        /*002c*/ 	.word	0x00000000


	//----- nvinfo : EIATTR_MIN_STACK_SIZE
	.align		4
.L_7:
        /*0030*/ 	.byte	0x04, 0x12
        /*0032*/ 	.short	(.L_9 - .L_8)
	.align		4
.L_8:
        /*0034*/ 	.word	index@(scaleSwapTranspose_opt_f16)
        /*0038*/ 	.word	0x00000000


	//----- nvinfo : EIATTR_MIN_STACK_SIZE
	.align		4
.L_9:
        /*003c*/ 	.byte	0x04, 0x12
        /*003e*/ 	.short	(.L_11 - .L_10)
	.align		4
.L_10:
        /*0040*/ 	.word	index@(scaleSwapTranspose_opt)
        /*0044*/ 	.word	0x00000000
.L_11:


//--------------------- .nv.compat                --------------------------
	.section	.nv.compat,"",@"SHT_CUDA_COMPAT_INFO"
	.align	4
        /*0000*/ 	.byte	0x02, 0x09, 0x00, 0x00, 0x02, 0x02, 0x01, 0x00, 0x02, 0x05, 0x05, 0x00, 0x03, 0x07, 0x01, 0x01
        /*0010*/ 	.byte	0x02, 0x03, 0x00, 0x00, 0x02, 0x06, 0x01, 0x00, 0x04, 0x0b, 0x08, 0x00, 0x09, 0x00, 0x00, 0x00
        /*0020*/ 	.byte	0x00, 0x00, 0x00, 0x00


//--------------------- .nv.info.scaleSwapTranspose_opt_f16 --------------------------
	.section	.nv.info.scaleSwapTranspose_opt_f16,"",@"SHT_CUDA_INFO"
	.sectionflags	@""
	.align	4


	//----- nvinfo : EIATTR_CUDA_API_VERSION
	.align		4
        /*0000*/ 	.byte	0x04, 0x37
        /*0002*/ 	.short	(.L_13 - .L_12)
.L_12:
        /*0004*/ 	.word	0x00000082


	//----- nvinfo : EIATTR_KPARAM_INFO
	.align		4
.L_13:
        /*0008*/ 	.byte	0x04, 0x17
        /*000a*/ 	.short	(.L_15 - .L_14)
.L_14:
        /*000c*/ 	.word	0x00000000
        /*0010*/ 	.short	0x0006
        /*0012*/ 	.short	0x0020
        /*0014*/ 	.byte	0x00, 0xf0, 0x11, 0x00


	//----- nvinfo : EIATTR_KPARAM_INFO
	.align		4
.L_15:
        /*0018*/ 	.byte	0x04, 0x17
        /*001a*/ 	.short	(.L_17 - .L_16)
.L_16:
        /*001c*/ 	.word	0x00000000
        /*0020*/ 	.short	0x0005
        /*0022*/ 	.short	0x001c
        /*0024*/ 	.byte	0x00, 0xf0, 0x11, 0x00


	//----- nvinfo : EIATTR_KPARAM_INFO
	.align		4
.L_17:
        /*0028*/ 	.byte	0x04, 0x17
        /*002a*/ 	.short	(.L_19 - .L_18)
.L_18:
        /*002c*/ 	.word	0x00000000
        /*0030*/ 	.short	0x0004
        /*0032*/ 	.short	0x0018
        /*0034*/ 	.byte	0x00, 0xf0, 0x11, 0x00


	//----- nvinfo : EIATTR_KPARAM_INFO
	.align		4
.L_19:
        /*0038*/ 	.byte	0x04, 0x17
        /*003a*/ 	.short	(.L_21 - .L_20)
.L_20:
        /*003c*/ 	.word	0x00000000
        /*0040*/ 	.short	0x0003
        /*0042*/ 	.short	0x0014
        /*0044*/ 	.byte	0x00, 0xf0, 0x11, 0x00


	//----- nvinfo : EIATTR_KPARAM_INFO
	.align		4
.L_21:
        /*0048*/ 	.byte	0x04, 0x17
        /*004a*/ 	.short	(.L_23 - .L_22)
.L_22:
        /*004c*/ 	.word	0x00000000
        /*0050*/ 	.short	0x0002
        /*0052*/ 	.short	0x0010
        /*0054*/ 	.byte	0x00, 0xf0, 0x11, 0x00


	//----- nvinfo : EIATTR_KPARAM_INFO
	.align		4
.L_23:
        /*0058*/ 	.byte	0x04, 0x17
        /*005a*/ 	.short	(.L_25 - .L_24)
.L_24:
        /*005c*/ 	.word	0x00000000
        /*0060*/ 	.short	0x0001
        /*0062*/ 	.short	0x0008
        /*0064*/ 	.byte	0x00, 0xf5, 0x21, 0x00


	//----- nvinfo : EIATTR_KPARAM_INFO
	.align		4
.L_25:
        /*0068*/ 	.byte	0x04, 0x17
        /*006a*/ 	.short	(.L_27 - .L_26)
.L_26:
        /*006c*/ 	.word	0x00000000
        /*0070*/ 	.short	0x0000
        /*0072*/ 	.short	0x0000
        /*0074*/ 	.byte	0x00, 0xf5, 0x21, 0x00


	//----- nvinfo : EIATTR_SPARSE_MMA_MASK
	.align		4
.L_27:
        /*0078*/ 	.byte	0x03, 0x50
        /*007a*/ 	.short	0x0000


	//----- nvinfo : EIATTR_MAXREG_COUNT
	.align		4
        /*007c*/ 	.byte	0x03, 0x1b
        /*007e*/ 	.short	0x00ff


	//----- nvinfo : EIATTR_NUM_BARRIERS
	.align		4
        /*0080*/ 	.byte	0x02, 0x4c
        /*0082*/ 	.byte	0x01
	.zero		1


	//----- nvinfo : EIATTR_MERCURY_ISA_VERSION
	.align		4
        /*0084*/ 	.byte	0x03, 0x5f
        /*0086*/ 	.short	0x0101


	//----- nvinfo : EIATTR_VRC_CTA_INIT_COUNT
	.align		4
        /*0088*/ 	.byte	0x02, 0x4a
	.zero		1
	.zero		1


	//----- nvinfo : EIATTR_EXIT_INSTR_OFFSETS
	.align		4
        /*008c*/ 	.byte	0x04, 0x1c
        /*008e*/ 	.short	(.L_29 - .L_28)


	//   ....[0]....
.L_28:
        /*0090*/ 	.word	0x00000310


	//   ....[1]....
        /*0094*/ 	.word	0x00000440


	//----- nvinfo : EIATTR_CBANK_PARAM_SIZE
	.align		4
.L_29:
        /*0098*/ 	.byte	0x03, 0x19
        /*009a*/ 	.short	0x0024


	//----- nvinfo : EIATTR_PARAM_CBANK
	.align		4
        /*009c*/ 	.byte	0x04, 0x0a
        /*009e*/ 	.short	(.L_31 - .L_30)
	.align		4
.L_30:
        /*00a0*/ 	.word	index@(.nv.constant0.scaleSwapTranspose_opt_f16)
        /*00a4*/ 	.short	0x0380
        /*00a6*/ 	.short	0x0024


	//----- nvinfo : EIATTR_SW_WAR
	.align		4
.L_31:
        /*00a8*/ 	.byte	0x04, 0x36
        /*00aa*/ 	.short	(.L_33 - .L_32)
.L_32:
        /*00ac*/ 	.word	0x00000008
.L_33:


//--------------------- .nv.info.scaleSwapTranspose_opt --------------------------
	.section	.nv.info.scaleSwapTranspose_opt,"",@"SHT_CUDA_INFO"
	.sectionflags	@""
	.align	4


	//----- nvinfo : EIATTR_CUDA_API_VERSION
	.align		4
        /*0000*/ 	.byte	0x04, 0x37
        /*0002*/ 	.short	(.L_35 - .L_34)
.L_34:
        /*0004*/ 	.word	0x00000082


	//----- nvinfo : EIATTR_KPARAM_INFO
	.align		4
.L_35:
        /*0008*/ 	.byte	0x04, 0x17
        /*000a*/ 	.short	(.L_37 - .L_36)
.L_36:
        /*000c*/ 	.word	0x00000000
        /*0010*/ 	.short	0x0006
        /*0012*/ 	.short	0x0020
        /*0014*/ 	.byte	0x00, 0xf0, 0x11, 0x00


	//----- nvinfo : EIATTR_KPARAM_INFO
	.align		4
.L_37:
        /*0018*/ 	.byte	0x04, 0x17
        /*001a*/ 	.short	(.L_39 - .L_38)
.L_38:
        /*001c*/ 	.word	0x00000000
        /*0020*/ 	.short	0x0005
        /*0022*/ 	.short	0x001c
        /*0024*/ 	.byte	0x00, 0xf0, 0x11, 0x00


	//----- nvinfo : EIATTR_KPARAM_INFO
	.align		4
.L_39:
        /*0028*/ 	.byte	0x04, 0x17
        /*002a*/ 	.short	(.L_41 - .L_40)
.L_40:
        /*002c*/ 	.word	0x00000000
        /*0030*/ 	.short	0x0004
        /*0032*/ 	.short	0x0018
        /*0034*/ 	.byte	0x00, 0xf0, 0x11, 0x00


	//----- nvinfo : EIATTR_KPARAM_INFO
	.align		4
.L_41:
        /*0038*/ 	.byte	0x04, 0x17
        /*003a*/ 	.short	(.L_43 - .L_42)
.L_42:
        /*003c*/ 	.word	0x00000000
        /*0040*/ 	.short	0x0003
        /*0042*/ 	.short	0x0014
        /*0044*/ 	.byte	0x00, 0xf0, 0x11, 0x00


	//----- nvinfo : EIATTR_KPARAM_INFO
	.align		4
.L_43:
        /*0048*/ 	.byte	0x04, 0x17
        /*004a*/ 	.short	(.L_45 - .L_44)
.L_44:
        /*004c*/ 	.word	0x00000000
        /*0050*/ 	.short	0x0002
        /*0052*/ 	.short	0x0010
        /*0054*/ 	.byte	0x00, 0xf0, 0x11, 0x00


	//----- nvinfo : EIATTR_KPARAM_INFO
	.align		4
.L_45:
        /*0058*/ 	.byte	0x04, 0x17
        /*005a*/ 	.short	(.L_47 - .L_46)
.L_46:
        /*005c*/ 	.word	0x00000000
        /*0060*/ 	.short	0x0001
        /*0062*/ 	.short	0x0008
        /*0064*/ 	.byte	0x00, 0xf5, 0x21, 0x00


	//----- nvinfo : EIATTR_KPARAM_INFO
	.align		4
.L_47:
        /*0068*/ 	.byte	0x04, 0x17
        /*006a*/ 	.short	(.L_49 - .L_48)
.L_48:
        /*006c*/ 	.word	0x00000000
        /*0070*/ 	.short	0x0000
        /*0072*/ 	.short	0x0000
        /*0074*/ 	.byte	0x00, 0xf5, 0x21, 0x00


	//----- nvinfo : EIATTR_SPARSE_MMA_MASK
	.align		4
.L_49:
        /*0078*/ 	.byte	0x03, 0x50
        /*007a*/ 	.short	0x0000


	//----- nvinfo : EIATTR_MAXREG_COUNT
	.align		4
        /*007c*/ 	.byte	0x03, 0x1b
        /*007e*/ 	.short	0x00ff


	//----- nvinfo : EIATTR_NUM_BARRIERS
	.align		4
        /*0080*/ 	.byte	0x02, 0x4c
        /*0082*/ 	.byte	0x01
	.zero		1


	//----- nvinfo : EIATTR_MERCURY_ISA_VERSION
	.align		4
        /*0084*/ 	.byte	0x03, 0x5f
        /*0086*/ 	.short	0x0101


	//----- nvinfo : EIATTR_VRC_CTA_INIT_COUNT
	.align		4
        /*0088*/ 	.byte	0x02, 0x4a
	.zero		1
	.zero		1


	//----- nvinfo : EIATTR_EXIT_INSTR_OFFSETS
	.align		4
        /*008c*/ 	.byte	0x04, 0x1c
        /*008e*/ 	.short	(.L_51 - .L_50)


	//   ....[0]....
.L_50:
        /*0090*/ 	.word	0x00000310


	//   ....[1]....
        /*0094*/ 	.word	0x00000400


	//----- nvinfo : EIATTR_CBANK_PARAM_SIZE
	.align		4
.L_51:
        /*0098*/ 	.byte	0x03, 0x19
        /*009a*/ 	.short	0x0024


	//----- nvinfo : EIATTR_PARAM_CBANK
	.align		4
        /*009c*/ 	.byte	0x04, 0x0a
        /*009e*/ 	.short	(.L_53 - .L_52)
	.align		4
.L_52:
        /*00a0*/ 	.word	index@(.nv.constant0.scaleSwapTranspose_opt)
        /*00a4*/ 	.short	0x0380
        /*00a6*/ 	.short	0x0024


	//----- nvinfo : EIATTR_SW_WAR
	.align		4
.L_53:
        /*00a8*/ 	.byte	0x04, 0x36
        /*00aa*/ 	.short	(.L_55 - .L_54)
.L_54:
        /*00ac*/ 	.word	0x00000008
.L_55:


//--------------------- .nv.callgraph             --------------------------
	.section	.nv.callgraph,"",@"SHT_CUDA_CALLGRAPH"
	.align	4
	.sectionentsize	8
	.align		4
        /*0000*/ 	.word	0x00000000
	.align		4
        /*0004*/ 	.word	0xffffffff
	.align		4
        /*0008*/ 	.word	0x00000000
	.align		4
        /*000c*/ 	.word	0xfffffffe
	.align		4
        /*0010*/ 	.word	0x00000000
	.align		4
        /*0014*/ 	.word	0xfffffffd
	.align		4
        /*0018*/ 	.word	0x00000000
	.align		4
        /*001c*/ 	.word	0xfffffffc


//--------------------- .text.scaleSwapTranspose_opt_f16 --------------------------
	.section	.text.scaleSwapTranspose_opt_f16,"ax",@progbits
	.align	128
        .global         scaleSwapTranspose_opt_f16
        .type           scaleSwapTranspose_opt_f16,@function
        .size           scaleSwapTranspose_opt_f16,(.L_x_2 - scaleSwapTranspose_opt_f16)
        .other          scaleSwapTranspose_opt_f16,@"STO_CUDA_ENTRY STV_DEFAULT"
scaleSwapTranspose_opt_f16:
.text.scaleSwapTranspose_opt_f16:
[----:B------:R-:W-:Y:S01]  /*0000*/  LDC R1, c[0x0][0x37c] ;  /* 0x0000df00ff017b82 */ /* 0x000fe20000000800 */
[----:B------:R-:W0:Y:S07]  /*0010*/  S2R R6, SR_TID.X ;  /* 0x0000000000067919 */ /* 0x000e2e0000002100 */
[----:B------:R-:W1:Y:S01]  /*0020*/  LDC.64 R2, c[0x0][0x398] ;  /* 0x0000e600ff027b82 */ /* 0x000e620000000a00 */
[----:B------:R-:W0:Y:S01]  /*0030*/  S2R R5, SR_CTAID.X ;  /* 0x0000000000057919 */ /* 0x000e220000002500 */
[----:B------:R-:W2:Y:S06]  /*0040*/  S2R R10, SR_TID.Y ;  /* 0x00000000000a7919 */ /* 0x000eac0000002200 */
[----:B------:R-:W3:Y:S01]  /*0050*/  S2UR UR4, SR_CTAID.Z ;  /* 0x00000000000479c3 */ /* 0x000ee20000002700 */
[----:B------:R-:W2:Y:S01]  /*0060*/  S2R R7, SR_CTAID.Y ;  /* 0x0000000000077919 */ /* 0x000ea20000002600 */
[----:B0-----:R-:W-:-:S05]  /*0070*/  IMAD R0, R5, 0x20, R6 ;  /* 0x0000002005007824 */ /* 0x001fca00078e0206 */
[----:B-1----:R-:W-:Y:S01]  /*0080*/  ISETP.GE.AND P0, PT, R0, R3, PT ;  /* 0x000000030000720c */ /* 0x002fe20003f06270 */
[----:B--2---:R-:W-:-:S05]  /*0090*/  IMAD R7, R7, 0x20, R10 ;  /* 0x0000002007077824 */ /* 0x004fca00078e020a */
[-C--:B------:R-:W-:Y:S01]  /*00a0*/  ISETP.LT.AND P0, PT, R7, R2.reuse, !P0 ;  /* 0x000000020700720c */ /* 0x080fe20004701270 */
[----:B------:R-:W-:-:S04]  /*00b0*/  IMAD R2, R3, R2, RZ ;  /* 0x0000000203027224 */ /* 0x000fc800078e02ff */
[----:B---3--:R-:W-:Y:S01]  /*00c0*/  IMAD R9, R2, UR4, RZ ;  /* 0x0000000402097c24 */ /* 0x008fe2000f8e02ff */
[----:B------:R-:W0:Y:S03]  /*00d0*/  LDCU.64 UR4, c[0x0][0x358] ;  /* 0x00006b00ff0477ac */ /* 0x000e260008000a00 */
[----:B------:R-:W-:-:S04]  /*00e0*/  IMAD R9, R9, 0x3, RZ ;  /* 0x0000000309097824 */ /* 0x000fc800078e02ff */
[----:B------:R-:W1:Y:S01]  /*00f0*/  @P0 LDC.64 R12, c[0x0][0x380] ;  /* 0x0000e000ff0c0b82 */ /* 0x000e620000000a00 */
[----:B------:R-:W-:Y:S01]  /*0100*/  @P0 IMAD R4, R7, R3, R0 ;  /* 0x0000000307040224 */ /* 0x000fe200078e0200 */
[----:B------:R-:W-:-:S03]  /*0110*/  SHF.R.S32.HI R8, RZ, 0x1f, R9 ;  /* 0x0000001fff087819 */ /* 0x000fc60000011409 */
[----:B------:R-:W-:-:S05]  /*0120*/  @P0 IMAD R4, R4, 0x3, RZ ;  /* 0x0000000304040824 */ /* 0x000fca00078e02ff */
[--C-:B-1----:R-:W-:Y:S02]  /*0130*/  @P0 IADD3 R12, P1, P2, R9, R12, R4.reuse ;  /* 0x0000000c090c0210 */ /* 0x102fe40007a3e004 */
[----:B------:R-:W-:-:S04]  /*0140*/  @P0 SHF.R.S32.HI R4, RZ, 0x1f, R4 ;  /* 0x0000001fff040819 */ /* 0x000fc80000011404 */
[----:B------:R-:W-:Y:S01]  /*0150*/  @P0 IADD3.X R13, PT, PT, R8, R13, R4, P1, P2 ;  /* 0x0000000d080d0210 */ /* 0x000fe20000fe4404 */
[----:B------:R-:W1:Y:S01]  /*0160*/  S2R R17, SR_CgaCtaId ;  /* 0x0000000000117919 */ /* 0x000e620000008800 */
[----:B------:R-:W2:Y:S03]  /*0170*/  @P0 LDC.64 R4, c[0x0][0x390] ;  /* 0x0000e400ff040b82 */ /* 0x000ea60000000a00 */
[----:B0-----:R-:W3:Y:S04]  /*0180*/  @P0 LDG.E.U8.CONSTANT R20, desc[UR4][R12.64+0x2] ;  /* 0x000002040c140981 */ /* 0x001ee8000c1e9100 */
[----:B------:R-:W4:Y:S04]  /*0190*/  @P0 LDG.E.U8.CONSTANT R19, desc[UR4][R12.64+0x1] ;  /* 0x000001040c130981 */ /* 0x000f28000c1e9100 */
[----:B------:R-:W5:Y:S01]  /*01a0*/  @P0 LDG.E.U8.CONSTANT R18, desc[UR4][R12.64] ;  /* 0x000000040c120981 */ /* 0x000f62000c1e9100 */
[----:B------:R-:W-:-:S05]  /*01b0*/  MOV R11, 0x400 ;  /* 0x00000400000b7802 */ /* 0x000fca0000000f00 */
[C---:B------:R-:W-:Y:S02]  /*01c0*/  VIADD R14, R11.reuse, 0x1080 ;  /* 0x000010800b0e7836 */ /* 0x040fe40000000000 */
[----:B------:R-:W-:Y:S01]  /*01d0*/  VIADD R16, R11, 0x2100 ;  /* 0x000021000b107836 */ /* 0x000fe20000000000 */
[C---:B-1----:R-:W-:Y:S02]  /*01e0*/  LEA R15, R17.reuse, R11, 0x18 ;  /* 0x0000000b110f7211 */ /* 0x042fe400078ec0ff */
[C---:B------:R-:W-:Y:S02]  /*01f0*/  LEA R11, R17.reuse, R14, 0x18 ;  /* 0x0000000e110b7211 */ /* 0x040fe400078ec0ff */
[----:B------:R-:W-:Y:S01]  /*0200*/  LEA R17, R17, R16, 0x18 ;  /* 0x0000001011117211 */ /* 0x000fe200078ec0ff */
[C---:B------:R-:W-:Y:S02]  /*0210*/  IMAD R15, R10.reuse, 0x84, R15 ;  /* 0x000000840a0f7824 */ /* 0x040fe400078e020f */
[----:B------:R-:W-:-:S02]  /*0220*/  IMAD R11, R10, 0x84, R11 ;  /* 0x000000840a0b7824 */ /* 0x000fc400078e020b */
[----:B------:R-:W-:Y:S02]  /*0230*/  IMAD R17, R10, 0x84, R17 ;  /* 0x000000840a117824 */ /* 0x000fe400078e0211 */
[C---:B------:R-:W-:Y:S02]  /*0240*/  IMAD R15, R6.reuse, 0x4, R15 ;  /* 0x00000004060f7824 */ /* 0x040fe400078e020f */
[C---:B------:R-:W-:Y:S02]  /*0250*/  IMAD R11, R6.reuse, 0x4, R11 ;  /* 0x00000004060b7824 */ /* 0x040fe400078e020b */
[----:B------:R-:W-:Y:S01]  /*0260*/  IMAD R17, R6, 0x4, R17 ;  /* 0x0000000406117824 */ /* 0x000fe200078e0211 */
[----:B---3--:R-:W-:Y:S02]  /*0270*/  @P0 I2FP.F32.U32 R20, R20 ;  /* 0x0000001400140245 */ /* 0x008fe40000201000 */
[----:B----4-:R-:W-:-:S03]  /*0280*/  @P0 I2FP.F32.U32 R10, R19 ;  /* 0x00000013000a0245 */ /* 0x010fc60000201000 */
[--C-:B--2---:R-:W-:Y:S01]  /*0290*/  @P0 FFMA R20, R20, R4, R5.reuse ;  /* 0x0000000414140223 */ /* 0x104fe20000000005 */
[----:B-----5:R-:W-:Y:S01]  /*02a0*/  @P0 I2FP.F32.U32 R18, R18 ;  /* 0x0000001200120245 */ /* 0x020fe20000201000 */
[----:B------:R-:W-:-:S03]  /*02b0*/  @P0 FFMA R10, R10, R4, R5 ;  /* 0x000000040a0a0223 */ /* 0x000fc60000000005 */
[----:B------:R0:W-:Y:S01]  /*02c0*/  @P0 STS [R15], R20 ;  /* 0x000000140f000388 */ /* 0x0001e20000000800 */
[----:B------:R-:W-:-:S03]  /*02d0*/  @P0 FFMA R18, R18, R4, R5 ;  /* 0x0000000412120223 */ /* 0x000fc60000000005 */
[----:B------:R0:W-:Y:S04]  /*02e0*/  @P0 STS [R11], R10 ;  /* 0x0000000a0b000388 */ /* 0x0001e80000000800 */
[----:B------:R0:W-:Y:S01]  /*02f0*/  @P0 STS [R17], R18 ;  /* 0x0000001211000388 */ /* 0x0001e20000000800 */
[----:B------:R-:W-:Y:S06]  /*0300*/  BAR.SYNC.DEFER_BLOCKING 0x0 ;  /* 0x0000000000007b1d */ /* 0x000fec0000010000 */
[----:B------:R-:W-:Y:S05]  /*0310*/  @!P0 EXIT ;  /* 0x000000000000894d */ /* 0x000fea0003800000 */
[----:B0-----:R-:W0:Y:S01]  /*0320*/  LDS R11, [R11] ;  /* 0x000000000b0b7984 */ /* 0x001e220000000800 */
[----:B------:R-:W1:Y:S01]  /*0330*/  LDCU.64 UR6, c[0x0][0x388] ;  /* 0x00007100ff0677ac */ /* 0x000e620008000a00 */
[----:B------:R-:W-:Y:S02]  /*0340*/  IMAD R0, R7, R3, R0 ;  /* 0x0000000307007224 */ /* 0x000fe400078e0200 */
[----:B------:R-:W2:Y:S03]  /*0350*/  LDS R15, [R15] ;  /* 0x000000000f0f7984 */ /* 0x000ea60000000800 */
[----:B------:R-:W-:Y:S01]  /*0360*/  IADD3 R9, P0, PT, R9, R0, RZ ;  /* 0x0000000009097210 */ /* 0x000fe20007f1e0ff */
[----:B------:R-:W3:Y:S03]  /*0370*/  LDS R17, [R17] ;  /* 0x0000000011117984 */ /* 0x000ee60000000800 */
[----:B------:R-:W-:-:S02]  /*0380*/  LEA.HI.X.SX32 R8, R0, R8, 0x1, P0 ;  /* 0x0000000800087211 */ /* 0x000fc400000f0eff */
[----:B-1----:R-:W-:-:S04]  /*0390*/  LEA R4, P0, R9, UR6, 0x1 ;  /* 0x0000000609047c11 */ /* 0x002fc8000f8008ff */
[----:B------:R-:W-:-:S03]  /*03a0*/  LEA.HI.X R5, R9, UR7, R8, 0x1, P0 ;  /* 0x0000000709057c11 */ /* 0x000fc600080f0c08 */
[C---:B------:R-:W-:Y:S01]  /*03b0*/  IMAD.WIDE R6, R2.reuse, 0x2, R4 ;  /* 0x0000000202067825 */ /* 0x040fe200078e0204 */
[----:B0-----:R-:W-:Y:S02]  /*03c0*/  F2FP.F16.F32.PACK_AB R3, RZ, R11 ;  /* 0x0000000bff03723e */ /* 0x001fe400000000ff */
[----:B--2---:R-:W-:Y:S02]  /*03d0*/  F2FP.F16.F32.PACK_AB R0, RZ, R15 ;  /* 0x0000000fff00723e */ /* 0x004fe400000000ff */
[----:B------:R-:W-:Y:S01]  /*03e0*/  PRMT R9, R3, 0x7610, R9 ;  /* 0x0000761003097816 */ /* 0x000fe20000000009 */
[----:B------:R-:W-:Y:S01]  /*03f0*/  IMAD.WIDE R2, R2, 0x2, R6 ;  /* 0x0000000202027825 */ /* 0x000fe200078e0206 */
[----:B---3--:R-:W-:Y:S01]  /*0400*/  F2FP.F16.F32.PACK_AB R8, RZ, R17 ;  /* 0x00000011ff08723e */ /* 0x008fe200000000ff */
[----:B------:R-:W-:Y:S04]  /*0410*/  STG.E.U16 desc[UR4][R4.64], R0 ;  /* 0x0000000004007986 */ /* 0x000fe8000c101504 */
[----:B------:R-:W-:Y:S04]  /*0420*/  STG.E.U16 desc[UR4][R6.64], R9 ;  /* 0x0000000906007986 */ /* 0x000fe8000c101504 */
[----:B------:R-:W-:Y:S01]  /*0430*/  STG.E.U16 desc[UR4][R2.64], R8 ;  /* 0x0000000802007986 */ /* 0x000fe2000c101504 */
[----:B------:R-:W-:Y:S05]  /*0440*/  EXIT ;  /* 0x000000000000794d */ /* 0x000fea0003800000 */
.L_x_0:
[----:B------:R-:W-:-:S00]  /*0450*/  BRA `(.L_x_0) ;  /* 0xfffffffc00fc7947 */ /* 0x000fc0000383ffff */
[----:B------:R-:W-:-:S00]  /*0460*/  NOP ;  /* 0x0000000000007918 */ /* 0x000fc00000000000 */
        /* <DEDUP_REMOVED lines=9> */
.L_x_2:


//--------------------- .text.scaleSwapTranspose_opt --------------------------
	.section	.text.scaleSwapTranspose_opt,"ax",@progbits
	.align	128
        .global         scaleSwapTranspose_opt
        .type           scaleSwapTranspose_opt,@function
        .size           scaleSwapTranspose_opt,(.L_x_3 - scaleSwapTranspose_opt)
        .other          scaleSwapTranspose_opt,@"STO_CUDA_ENTRY STV_DEFAULT"
scaleSwapTranspose_opt:
.text.scaleSwapTranspose_opt:
        /* <DEDUP_REMOVED lines=27> */
[----:B------:R-:W-:-:S04]  /*01b0*/  MOV R11, 0x400 ;  /* 0x00000400000b7802 */ /* 0x000fc80000000f00 */
[C---:B------:R-:W-:Y:S01]  /*01c0*/  IADD3 R14, PT, PT, R11.reuse, 0x1080, RZ ;  /* 0x000010800b0e7810 */ /* 0x040fe20007ffe0ff */
[----:B------:R-:W-:Y:S01]  /*01d0*/  VIADD R16, R11, 0x2100 ;  /* 0x000021000b107836 */ /* 0x000fe20000000000 */
[C---:B-1----:R-:W-:Y:S02]  /*01e0*/  LEA R15, R17.reuse, R11, 0x18 ;  /* 0x0000000b110f7211 */ /* 0x042fe400078ec0ff */
[C---:B------:R-:W-:Y:S02]  /*01f0*/  LEA R11, R17.reuse, R14, 0x18 ;  /* 0x0000000e110b7211 */ /* 0x040fe400078ec0ff */
[----:B------:R-:W-:Y:S01]  /*0200*/  LEA R17, R17, R16, 0x18 ;  /* 0x0000001011117211 */ /* 0x000fe200078ec0ff */
[C---:B------:R-:W-:Y:S02]  /*0210*/  IMAD R15, R10.reuse, 0x84, R15 ;  /* 0x000000840a0f7824 */ /* 0x040fe400078e020f */
[C---:B------:R-:W-:Y:S02]  /*0220*/  IMAD R11, R10.reuse, 0x84, R11 ;  /* 0x000000840a0b7824 */ /* 0x040fe400078e020b */
[----:B------:R-:W-:Y:S01]  /*0230*/  IMAD R17, R10, 0x84, R17 ;  /* 0x000000840a117824 */ /* 0x000fe200078e0211 */
[C---:B------:R-:W-:Y:S01]  /*0240*/  LEA R15, R6.reuse, R15, 0x2 ;  /* 0x0000000f060f7211 */ /* 0x040fe200078e10ff */
[----:B------:R-:W-:-:S03]  /*0250*/  IMAD R11, R6, 0x4, R11 ;  /* 0x00000004060b7824 */ /* 0x000fc600078e020b */
[----:B------:R-:W-:Y:S02]  /*0260*/  LEA R17, R6, R17, 0x2 ;  /* 0x0000001106117211 */ /* 0x000fe400078e10ff */
        /* <DEDUP_REMOVED lines=20> */
[----:B------:R-:W-:-:S04]  /*03b0*/  IMAD.WIDE R6, R2, 0x4, R4 ;  /* 0x0000000402067825 */ /* 0x000fc800078e0204 */
[----:B------:R-:W-:Y:S01]  /*03c0*/  IMAD.WIDE R2, R2, 0x4, R6 ;  /* 0x0000000402027825 */ /* 0x000fe200078e0206 */
[----:B0-----:R-:W-:Y:S04]  /*03d0*/  STG.E desc[UR4][R4.64], R15 ;  /* 0x0000000f04007986 */ /* 0x001fe8000c101904 */
[----:B--2---:R-:W-:Y:S04]  /*03e0*/  STG.E desc[UR4][R6.64], R11 ;  /* 0x0000000b06007986 */ /* 0x004fe8000c101904 */
[----:B---3--:R-:W-:Y:S01]  /*03f0*/  STG.E desc[UR4][R2.64], R17 ;  /* 0x0000001102007986 */ /* 0x008fe2000c101904 */
[----:B------:R-:W-:Y:S05]  /*0400*/  EXIT ;  /* 0x000000000000794d */ /* 0x000fea0003800000 */
.L_x_1:
        /* <DEDUP_REMOVED lines=15> */
.L_x_3:


//--------------------- .nv.shared.scaleSwapTranspose_opt_f16 --------------------------
	.section	.nv.shared.scaleSwapTranspose_opt_f16,"aw",@nobits
	.sectionflags	@""
	.align	4
.nv.shared.scaleSwapTranspose_opt_f16:
	.zero		13696


//--------------------- .nv.shared.reserved.0     --------------------------
	.section	.nv.shared.reserved.0,"aw",@nobits
	.weak		__nv_reservedSMEM_offset_0_alias
	.size		__nv_reservedSMEM_offset_0_alias, 0, 64
	.other		__nv_reservedSMEM_offset_0_alias,@"STO_CUDA_RESERVED_SHARED STV_DEFAULT"
__nv_reservedSMEM_offset_0_alias:
	.zero		0
	.zero		64


//--------------------- .nv.shared.scaleSwapTranspose_opt --------------------------
	.section	.nv.shared.scaleSwapTranspose_opt,"aw",@nobits
	.sectionflags	@""
	.align	4
.nv.shared.scaleSwapTranspose_opt:
	.zero		13696


//--------------------- .nv.constant0.scaleSwapTranspose_opt_f16 --------------------------
	.section	.nv.constant0.scaleSwapTranspose_opt_f16,"a",@progbits
	.sectionflags	@""
	.align	4
.nv.constant0.scaleSwapTranspose_opt_f16:
	.zero		932


//--------------------- .nv.constant0.scaleSwapTranspose_opt --------------------------
	.section	.nv.constant0.scaleSwapTranspose_opt,"a",@progbits
	.sectionflags	@""
	.align	4
.nv.constant0.scaleSwapTranspose_opt:
	.zero		932


//--------------------- SYMBOLS --------------------------

	.type		.nv.reservedSmem.offset0,@object
	.size		.nv.reservedSmem.offset0,0x4
	.type		.nv.reservedSmem.cap,@object
	.size		.nv.reservedSmem.cap,0x4
